//
// Generated by NVIDIA NVVM Compiler
//
// Compiler Build ID: CL-36424714
// Cuda compilation tools, release 13.0, V13.0.88
// Based on NVVM 20.0.0
//

.version 9.0
.target sm_100
.address_size 64

	// .globl	_ZN10Conversion16NV12ToRGBAKernelEPhS0_4int2S1_i

.visible .entry _ZN10Conversion16NV12ToRGBAKernelEPhS0_4int2S1_i(
	.param .u64 .ptr .align 1 _ZN10Conversion16NV12ToRGBAKernelEPhS0_4int2S1_i_param_0,
	.param .u64 .ptr .align 1 _ZN10Conversion16NV12ToRGBAKernelEPhS0_4int2S1_i_param_1,
	.param .align 8 .b8 _ZN10Conversion16NV12ToRGBAKernelEPhS0_4int2S1_i_param_2[8],
	.param .align 8 .b8 _ZN10Conversion16NV12ToRGBAKernelEPhS0_4int2S1_i_param_3[8],
	.param .u32 _ZN10Conversion16NV12ToRGBAKernelEPhS0_4int2S1_i_param_4
)
{
	.reg .pred 	%p<4>;
	.reg .b16 	%rs<7>;
	.reg .b32 	%r<59>;
	.reg .b32 	%f<23>;
	.reg .b64 	%rd<17>;

	ld.param.u64 	%rd1, [_ZN10Conversion16NV12ToRGBAKernelEPhS0_4int2S1_i_param_0];
	ld.param.u64 	%rd2, [_ZN10Conversion16NV12ToRGBAKernelEPhS0_4int2S1_i_param_1];
	ld.param.v2.u32 	{%r4, %r5}, [_ZN10Conversion16NV12ToRGBAKernelEPhS0_4int2S1_i_param_2];
	ld.param.v2.u32 	{%r7, %r8}, [_ZN10Conversion16NV12ToRGBAKernelEPhS0_4int2S1_i_param_3];
	ld.param.u32 	%r6, [_ZN10Conversion16NV12ToRGBAKernelEPhS0_4int2S1_i_param_4];
	mov.u32 	%r10, %tid.x;
	mov.u32 	%r11, %ctaid.x;
	mov.u32 	%r12, %ntid.x;
	mad.lo.s32 	%r1, %r11, %r12, %r10;
	mov.u32 	%r13, %tid.y;
	mov.u32 	%r14, %ctaid.y;
	mov.u32 	%r15, %ntid.y;
	mad.lo.s32 	%r16, %r14, %r15, %r13;
	setp.ge.s32 	%p1, %r1, %r7;
	setp.ge.s32 	%p2, %r16, %r8;
	or.pred  	%p3, %p1, %p2;
	@%p3 bra 	$L__BB0_2;
	cvta.to.global.u64 	%rd3, %rd1;
	cvta.to.global.u64 	%rd4, %rd2;
	shl.b32 	%r17, %r1, 1;
	mul.lo.s32 	%r18, %r16, %r4;
	shl.b32 	%r19, %r18, 1;
	add.s32 	%r20, %r19, %r17;
	mad.lo.s32 	%r21, %r7, %r16, %r1;
	cvt.s64.s32 	%rd5, %r20;
	add.s64 	%rd6, %rd3, %rd5;
	ld.global.u8 	%rs1, [%rd6];
	cvt.rn.f32.u16 	%f1, %rs1;
	ld.global.u8 	%rs2, [%rd6+1];
	cvt.rn.f32.u16 	%f2, %rs2;
	cvt.s64.s32 	%rd7, %r4;
	add.s64 	%rd8, %rd6, %rd7;
	ld.global.u8 	%rs3, [%rd8];
	cvt.rn.f32.u16 	%f3, %rs3;
	ld.global.u8 	%rs4, [%rd8+1];
	cvt.rn.f32.u16 	%f4, %rs4;
	cvt.s64.s32 	%rd9, %r6;
	add.s64 	%rd10, %rd3, %rd9;
	mul.wide.s32 	%rd11, %r21, 2;
	add.s64 	%rd12, %rd10, %rd11;
	ld.global.v2.u8 	{%rs5, %rs6}, [%rd12];
	cvt.rn.f32.u16 	%f5, %rs5;
	cvt.rn.f32.u16 	%f6, %rs6;
	mul.f32 	%f7, %f6, 0fBF14A234;
	fma.rn.f32 	%f8, %f5, 0fBECA0F91, %f7;
	fma.rn.f32 	%f9, %f5, 0f40020E17, 0f00000000;
	fma.rn.f32 	%f10, %f6, 0f3F91E5F3, 0f00000000;
	add.f32 	%f11, %f10, %f1;
	add.f32 	%f12, %f8, %f1;
	add.f32 	%f13, %f9, %f1;
	cvt.rzi.u32.f32 	%r22, %f11;
	cvt.rzi.u32.f32 	%r23, %f12;
	cvt.rzi.u32.f32 	%r24, %f13;
	mul.wide.s32 	%rd13, %r20, 4;
	add.s64 	%rd14, %rd4, %rd13;
	and.b32  	%r25, %r22, 65535;
	mov.b32 	%r26, -16777216;
	bfi.b32 	%r27, %r25, %r26, 0, 8;
	and.b32  	%r28, %r23, 65535;
	bfi.b32 	%r29, %r28, %r27, 8, 8;
	and.b32  	%r30, %r24, 65535;
	bfi.b32 	%r31, %r30, %r29, 16, 8;
	st.global.u32 	[%rd14], %r31;
	add.f32 	%f14, %f10, %f2;
	add.f32 	%f15, %f8, %f2;
	add.f32 	%f16, %f9, %f2;
	cvt.rzi.u32.f32 	%r32, %f14;
	cvt.rzi.u32.f32 	%r33, %f15;
	cvt.rzi.u32.f32 	%r34, %f16;
	and.b32  	%r35, %r32, 65535;
	bfi.b32 	%r36, %r35, %r26, 0, 8;
	and.b32  	%r37, %r33, 65535;
	bfi.b32 	%r38, %r37, %r36, 8, 8;
	and.b32  	%r39, %r34, 65535;
	bfi.b32 	%r40, %r39, %r38, 16, 8;
	st.global.u32 	[%rd14+4], %r40;
	add.f32 	%f17, %f10, %f3;
	add.f32 	%f18, %f8, %f3;
	add.f32 	%f19, %f9, %f3;
	cvt.rzi.u32.f32 	%r41, %f17;
	cvt.rzi.u32.f32 	%r42, %f18;
	cvt.rzi.u32.f32 	%r43, %f19;
	mul.wide.s32 	%rd15, %r4, 4;
	add.s64 	%rd16, %rd14, %rd15;
	and.b32  	%r44, %r41, 65535;
	bfi.b32 	%r45, %r44, %r26, 0, 8;
	and.b32  	%r46, %r42, 65535;
	bfi.b32 	%r47, %r46, %r45, 8, 8;
	and.b32  	%r48, %r43, 65535;
	bfi.b32 	%r49, %r48, %r47, 16, 8;
	st.global.u32 	[%rd16], %r49;
	add.f32 	%f20, %f10, %f4;
	add.f32 	%f21, %f8, %f4;
	add.f32 	%f22, %f9, %f4;
	cvt.rzi.u32.f32 	%r50, %f20;
	cvt.rzi.u32.f32 	%r51, %f21;
	cvt.rzi.u32.f32 	%r52, %f22;
	and.b32  	%r53, %r50, 65535;
	bfi.b32 	%r54, %r53, %r26, 0, 8;
	and.b32  	%r55, %r51, 65535;
	bfi.b32 	%r56, %r55, %r54, 8, 8;
	and.b32  	%r57, %r52, 65535;
	bfi.b32 	%r58, %r57, %r56, 16, 8;
	st.global.u32 	[%rd16+4], %r58;
$L__BB0_2:
	ret;

}


// ===== COMPILED SASS (sm_100) =====

	.target	sm_100

	.elftype	@"ET_EXEC"


//--------------------- .note.nv.tkinfo           --------------------------
	.section	.note.nv.tkinfo,"",@"SHT_NOTE"
	.sectionflags	@"SHF_NOTE_NV_TKINFO"
	.tkinfo
        /*0018*/ 	.word	0x00000002
        /*0030*/ 	.string	""
        /*0030*/ 	.string	"ptxas"
        /*0030*/ 	.string	"Cuda compilation tools, release 13.0, V13.0.88"
        /*0030*/ 	.string	"Build cuda_13.0.r13.0/compiler.36424714_0"
        /*0030*/ 	.string	"-arch sm_100 -m 64 "



//--------------------- .note.nv.cuinfo           --------------------------
	.section	.note.nv.cuinfo,"",@"SHT_NOTE"
	.sectionflags	@"SHF_NOTE_NV_CUINFO"
        /*0018*/ 	.short	0x0002
        /*001a*/ 	.short	0x0064
        /*001c*/ 	.short	0x0082
	.zero		2


//--------------------- .nv.info                  --------------------------
	.section	.nv.info,"",@"SHT_CUDA_INFO"
	.align	4


	//----- nvinfo : EIATTR_REGCOUNT
	.align		4
        /*0000*/ 	.byte	0x04, 0x2f
        /*0002*/ 	.short	(.L_1 - .L_0)
	.align		4
.L_0:
        /*0004*/ 	.word	index@(_ZN10Conversion16NV12ToRGBAKernelEPhS0_4int2S1_i)
        /*0008*/ 	.word	0x00000017


	//----- nvinfo : EIATTR_FRAME_SIZE
	.align		4
.L_1:
        /*000c*/ 	.byte	0x04, 0x11
        /*000e*/ 	.short	(.L_3 - .L_2)
	.align		4
.L_2:
        /*0010*/ 	.word	index@(_ZN10Conversion16NV12ToRGBAKernelEPhS0_4int2S1_i)
        /*0014*/ 	.word	0x00000000


	//----- nvinfo : EIATTR_MIN_STACK_SIZE
	.align		4
.L_3:
        /*0018*/ 	.byte	0x04, 0x12
        /*001a*/ 	.short	(.L_5 - .L_4)
	.align		4
.L_4:
        /*001c*/ 	.word	index@(_ZN10Conversion16NV12ToRGBAKernelEPhS0_4int2S1_i)
        /*0020*/ 	.word	0x00000000
.L_5:


//--------------------- .nv.compat                --------------------------
	.section	.nv.compat,"",@"SHT_CUDA_COMPAT_INFO"
	.align	4
        /*0000*/ 	.byte	0x02, 0x09, 0x00, 0x00, 0x02, 0x02, 0x01, 0x00, 0x02, 0x05, 0x05, 0x00, 0x03, 0x07, 0x01, 0x01
        /*0010*/ 	.byte	0x02, 0x03, 0x00, 0x00, 0x02, 0x06, 0x01, 0x00, 0x04, 0x0b, 0x08, 0x00, 0x09, 0x00, 0x00, 0x00
        /*0020*/ 	.byte	0x00, 0x00, 0x00, 0x00


//--------------------- .nv.info._ZN10Conversion16NV12ToRGBAKernelEPhS0_4int2S1_i --------------------------
	.section	.nv.info._ZN10Conversion16NV12ToRGBAKernelEPhS0_4int2S1_i,"",@"SHT_CUDA_INFO"
	.sectionflags	@""
	.align	4


	//----- nvinfo : EIATTR_CUDA_API_VERSION
	.align		4
        /*0000*/ 	.byte	0x04, 0x37
        /*0002*/ 	.short	(.L_7 - .L_6)
.L_6:
        /*0004*/ 	.word	0x00000082


	//----- nvinfo : EIATTR_KPARAM_INFO
	.align		4
.L_7:
        /*0008*/ 	.byte	0x04, 0x17
        /*000a*/ 	.short	(.L_9 - .L_8)
.L_8:
        /*000c*/ 	.word	0x00000000
        /*0010*/ 	.short	0x0004
        /*0012*/ 	.short	0x0020
        /*0014*/ 	.byte	0x00, 0xf0, 0x11, 0x00


	//----- nvinfo : EIATTR_KPARAM_INFO
	.align		4
.L_9:
        /*0018*/ 	.byte	0x04, 0x17
        /*001a*/ 	.short	(.L_11 - .L_10)
.L_10:
        /*001c*/ 	.word	0x00000000
        /*0020*/ 	.short	0x0003
        /*0022*/ 	.short	0x0018
        /*0024*/ 	.byte	0x00, 0xf0, 0x21, 0x00


	//----- nvinfo : EIATTR_KPARAM_INFO
	.align		4
.L_11:
        /*0028*/ 	.byte	0x04, 0x17
        /*002a*/ 	.short	(.L_13 - .L_12)
.L_12:
        /*002c*/ 	.word	0x00000000
        /*0030*/ 	.short	0x0002
        /*0032*/ 	.short	0x0010
        /*0034*/ 	.byte	0x00, 0xf0, 0x21, 0x00


	//----- nvinfo : EIATTR_KPARAM_INFO
	.align		4
.L_13:
        /*0038*/ 	.byte	0x04, 0x17
        /*003a*/ 	.short	(.L_15 - .L_14)
.L_14:
        /*003c*/ 	.word	0x00000000
        /*0040*/ 	.short	0x0001
        /*0042*/ 	.short	0x0008
        /*0044*/ 	.byte	0x00, 0xf5, 0x21, 0x00


	//----- nvinfo : EIATTR_KPARAM_INFO
	.align		4
.L_15:
        /*0048*/ 	.byte	0x04, 0x17
        /*004a*/ 	.short	(.L_17 - .L_16)
.L_16:
        /*004c*/ 	.word	0x00000000
        /*0050*/ 	.short	0x0000
        /*0052*/ 	.short	0x0000
        /*0054*/ 	.byte	0x00, 0xf5, 0x21, 0x00


	//----- nvinfo : EIATTR_SPARSE_MMA_MASK
	.align		4
.L_17:
        /*0058*/ 	.byte	0x03, 0x50
        /*005a*/ 	.short	0x0000


	//----- nvinfo : EIATTR_MAXREG_COUNT
	.align		4
        /*005c*/ 	.byte	0x03, 0x1b
        /*005e*/ 	.short	0x00ff


	//----- nvinfo : EIATTR_MERCURY_ISA_VERSION
	.align		4
        /*0060*/ 	.byte	0x03, 0x5f
        /*0062*/ 	.short	0x0101


	//----- nvinfo : EIATTR_VRC_CTA_INIT_COUNT
	.align		4
        /*0064*/ 	.byte	0x02, 0x4a
	.zero		1
	.zero		1


	//----- nvinfo : EIATTR_EXIT_INSTR_OFFSETS
	.align		4
        /*0068*/ 	.byte	0x04, 0x1c
        /*006a*/ 	.short	(.L_19 - .L_18)


	//   ....[0]....
.L_18:
        /*006c*/ 	.word	0x000000c0


	//   ....[1]....
        /*0070*/ 	.word	0x000005a0


	//----- nvinfo : EIATTR_CBANK_PARAM_SIZE
	.align		4
.L_19:
        /*0074*/ 	.byte	0x03, 0x19
        /*0076*/ 	.short	0x0024


	//----- nvinfo : EIATTR_PARAM_CBANK
	.align		4
        /*0078*/ 	.byte	0x04, 0x0a
        /*007a*/ 	.short	(.L_21 - .L_20)
	.align		4
.L_20:
        /*007c*/ 	.word	index@(.nv.constant0._ZN10Conversion16NV12ToRGBAKernelEPhS0_4int2S1_i)
        /*0080*/ 	.short	0x0380
        /*0082*/ 	.short	0x0024


	//----- nvinfo : EIATTR_SW_WAR
	.align		4
.L_21:
        /*0084*/ 	.byte	0x04, 0x36
        /*0086*/ 	.short	(.L_23 - .L_22)
.L_22:
        /*0088*/ 	.word	0x00000008
.L_23:


//--------------------- .nv.callgraph             --------------------------
	.section	.nv.callgraph,"",@"SHT_CUDA_CALLGRAPH"
	.align	4
	.sectionentsize	8
	.align		4
        /*0000*/ 	.word	0x00000000
	.align		4
        /*0004*/ 	.word	0xffffffff
	.align		4
        /*0008*/ 	.word	0x00000000
	.align		4
        /*000c*/ 	.word	0xfffffffe
	.align		4
        /*0010*/ 	.word	0x00000000
	.align		4
        /*0014*/ 	.word	0xfffffffd
	.align		4
        /*0018*/ 	.word	0x00000000
	.align		4
        /*001c*/ 	.word	0xfffffffc


//--------------------- .text._ZN10Conversion16NV12ToRGBAKernelEPhS0_4int2S1_i --------------------------
	.section	.text._ZN10Conversion16NV12ToRGBAKernelEPhS0_4int2S1_i,"ax",@progbits
	.align	128
        .global         _ZN10Conversion16NV12ToRGBAKernelEPhS0_4int2S1_i
        .type           _ZN10Conversion16NV12ToRGBAKernelEPhS0_4int2S1_i,@function
        .size           _ZN10Conversion16NV12ToRGBAKernelEPhS0_4int2S1_i,(.L_x_1 - _ZN10Conversion16NV12ToRGBAKernelEPhS0_4int2S1_i)
        .other          _ZN10Conversion16NV12ToRGBAKernelEPhS0_4int2S1_i,@"STO_CUDA_ENTRY STV_DEFAULT"
_ZN10Conversion16NV12ToRGBAKernelEPhS0_4int2S1_i:
.text._ZN10Conversion16NV12ToRGBAKernelEPhS0_4int2S1_i:
[----:B------:R-:W-:Y:S01]  /*0000*/  LDC R1, c[0x0][0x37c] ;  /* 0x0000df00ff017b82 */ /* 0x000fe20000000800 */
[----:B------:R-:W0:Y:S07]  /*0010*/  S2R R0, SR_TID.Y ;  /* 0x0000000000007919 */ /* 0x000e2e0000002200 */
[----:B------:R-:W1:Y:S01]  /*0020*/  LDC R2, c[0x0][0x360] ;  /* 0x0000d800ff027b82 */ /* 0x000e620000000800 */
[----:B------:R-:W2:Y:S01]  /*0030*/  LDCU.64 UR8, c[0x0][0x398] ;  /* 0x00007300ff0877ac */ /* 0x000ea20008000a00 */
[----:B------:R-:W1:Y:S06]  /*0040*/  S2R R3, SR_TID.X ;  /* 0x0000000000037919 */ /* 0x000e6c0000002100 */
[----:B------:R-:W0:Y:S08]  /*0050*/  S2UR UR5, SR_CTAID.Y ;  /* 0x00000000000579c3 */ /* 0x000e300000002600 */
[----:B------:R-:W0:Y:S08]  /*0060*/  LDC R5, c[0x0][0x364] ;  /* 0x0000d900ff057b82 */ /* 0x000e300000000800 */
[----:B------:R-:W1:Y:S01]  /*0070*/  S2UR UR4, SR_CTAID.X ;  /* 0x00000000000479c3 */ /* 0x000e620000002500 */
[----:B0-----:R-:W-:-:S05]  /*0080*/  IMAD R0, R5, UR5, R0 ;  /* 0x0000000505007c24 */ /* 0x001fca000f8e0200 */
[----:B--2---:R-:W-:Y:S01]  /*0090*/  ISETP.GE.AND P0, PT, R0, UR9, PT ;  /* 0x0000000900007c0c */ /* 0x004fe2000bf06270 */
[----:B-1----:R-:W-:-:S05]  /*00a0*/  IMAD R3, R2, UR4, R3 ;  /* 0x0000000402037c24 */ /* 0x002fca000f8e0203 */
[----:B------:R-:W-:-:S13]  /*00b0*/  ISETP.GE.OR P0, PT, R3, UR8, P0 ;  /* 0x0000000803007c0c */ /* 0x000fda0008706670 */
[----:B------:R-:W-:Y:S05]  /*00c0*/  @P0 EXIT ;  /* 0x000000000000094d */ /* 0x000fea0003800000 */
[----:B------:R-:W0:Y:S01]  /*00d0*/  LDC R4, c[0x0][0x390] ;  /* 0x0000e400ff047b82 */ /* 0x000e220000000800 */
[----:B------:R-:W1:Y:S01]  /*00e0*/  LDCU UR4, c[0x0][0x3a0] ;  /* 0x00007400ff0477ac */ /* 0x000e620008000800 */
[----:B------:R-:W1:Y:S01]  /*00f0*/  LDCU.64 UR10, c[0x0][0x380] ;  /* 0x00007000ff0a77ac */ /* 0x000e620008000a00 */
[----:B------:R-:W2:Y:S01]  /*0100*/  LDCU.64 UR6, c[0x0][0x358] ;  /* 0x00006b00ff0677ac */ /* 0x000ea20008000a00 */
[----:B-1----:R-:W-:Y:S01]  /*0110*/  UIADD3 UR5, UP0, UPT, UR10, UR4, URZ ;  /* 0x000000040a057290 */ /* 0x002fe2000ff1e0ff */
[C-C-:B0-----:R-:W-:Y:S02]  /*0120*/  IMAD R5, R0.reuse, R4, R3.reuse ;  /* 0x0000000400057224 */ /* 0x141fe400078e0203 */
[----:B------:R-:W-:Y:S01]  /*0130*/  IMAD R3, R0, UR8, R3 ;  /* 0x0000000800037c24 */ /* 0x000fe2000f8e0203 */
[----:B------:R-:W-:Y:S02]  /*0140*/  ULEA.HI.X.SX32 UR4, UR4, UR11, 0x1, UP0 ;  /* 0x0000000b04047291 */ /* 0x000fe400080f0eff */
[----:B------:R-:W-:Y:S01]  /*0150*/  IMAD.U32 R6, RZ, RZ, UR5 ;  /* 0x00000005ff067e24 */ /* 0x000fe2000f8e00ff */
[----:B------:R-:W-:-:S03]  /*0160*/  SHF.L.U32 R5, R5, 0x1, RZ ;  /* 0x0000000105057819 */ /* 0x000fc600000006ff */
[----:B------:R-:W-:Y:S01]  /*0170*/  IMAD.U32 R7, RZ, RZ, UR4 ;  /* 0x00000004ff077e24 */ /* 0x000fe2000f8e00ff */
[----:B------:R-:W-:Y:S01]  /*0180*/  IADD3 R10, P0, PT, R5, UR10, RZ ;  /* 0x0000000a050a7c10 */ /* 0x000fe2000ff1e0ff */
[----:B------:R-:W-:-:S03]  /*0190*/  IMAD.WIDE R6, R3, 0x2, R6 ;  /* 0x0000000203067825 */ /* 0x000fc600078e0206 */
[----:B------:R-:W-:Y:S02]  /*01a0*/  LEA.HI.X.SX32 R11, R5, UR11, 0x1, P0 ;  /* 0x0000000b050b7c11 */ /* 0x000fe400080f0eff */
[----:B------:R-:W-:Y:S01]  /*01b0*/  IADD3 R8, P0, PT, R10, R4, RZ ;  /* 0x000000040a087210 */ /* 0x000fe20007f1e0ff */
[----:B--2---:R-:W2:Y:S03]  /*01c0*/  LDG.E.U16 R6, desc[UR6][R6.64] ;  /* 0x0000000606067981 */ /* 0x004ea6000c1e1500 */
[----:B------:R-:W-:Y:S01]  /*01d0*/  LEA.HI.X.SX32 R9, R4, R11, 0x1, P0 ;  /* 0x0000000b04097211 */ /* 0x000fe200000f0eff */
[----:B------:R-:W3:Y:S04]  /*01e0*/  LDG.E.U8 R16, desc[UR6][R10.64] ;  /* 0x000000060a107981 */ /* 0x000ee8000c1e1100 */
[----:B------:R-:W4:Y:S04]  /*01f0*/  LDG.E.U8 R3, desc[UR6][R10.64+0x1] ;  /* 0x000001060a037981 */ /* 0x000f28000c1e1100 */
[----:B------:R-:W5:Y:S04]  /*0200*/  LDG.E.U8 R14, desc[UR6][R8.64] ;  /* 0x00000006080e7981 */ /* 0x000f68000c1e1100 */
[----:B------:R-:W5:Y:S01]  /*0210*/  LDG.E.U8 R18, desc[UR6][R8.64+0x1] ;  /* 0x0000010608127981 */ /* 0x000f62000c1e1100 */
[----:B------:R-:W-:Y:S01]  /*0220*/  IMAD.MOV.U32 R19, RZ, RZ, -0x1000000 ;  /* 0xff000000ff137424 */ /* 0x000fe200078e00ff */
[----:B--2---:R-:W-:-:S02]  /*0230*/  PRMT R2, R6, 0x7771, RZ ;  /* 0x0000777106027816 */ /* 0x004fc400000000ff */
[----:B------:R-:W-:Y:S02]  /*0240*/  PRMT R0, R6, 0x7770, RZ ;  /* 0x0000777006007816 */ /* 0x000fe400000000ff */
[----:B------:R-:W-:Y:S02]  /*0250*/  I2FP.F32.U32 R2, R2 ;  /* 0x0000000200027245 */ /* 0x000fe40000201000 */
[----:B---3--:R-:W-:Y:S02]  /*0260*/  I2FP.F32.U32 R16, R16 ;  /* 0x0000001000107245 */ /* 0x008fe40000201000 */
[----:B----4-:R-:W-:Y:S01]  /*0270*/  I2FP.F32.U32 R20, R3 ;  /* 0x0000000300147245 */ /* 0x010fe20000201000 */
[C---:B------:R-:W-:Y:S01]  /*0280*/  FFMA R13, R2.reuse, 1.1398299932479858398, RZ ;  /* 0x3f91e5f3020d7823 */ /* 0x040fe200000000ff */
[----:B------:R-:W-:Y:S01]  /*0290*/  I2FP.F32.U32 R0, R0 ;  /* 0x0000000000007245 */ /* 0x000fe20000201000 */
[----:B------:R-:W-:Y:S01]  /*02a0*/  FMUL R3, R2, -0.58060002326965332031 ;  /* 0xbf14a23402037820 */ /* 0x000fe20000400000 */
[----:B-----5:R-:W-:Y:S01]  /*02b0*/  I2FP.F32.U32 R14, R14 ;  /* 0x0000000e000e7245 */ /* 0x020fe20000201000 */
[--C-:B------:R-:W-:Y:S01]  /*02c0*/  FADD R6, R16, R13.reuse ;  /* 0x0000000d10067221 */ /* 0x100fe20000000000 */
[--C-:B------:R-:W-:Y:S01]  /*02d0*/  FADD R12, R20, R13.reuse ;  /* 0x0000000d140c7221 */ /* 0x100fe20000000000 */
[----:B------:R-:W-:Y:S01]  /*02e0*/  FFMA R7, R0, 2.0321099758148193359, RZ ;  /* 0x40020e1700077823 */ /* 0x000fe200000000ff */
[----:B------:R-:W-:Y:S01]  /*02f0*/  I2FP.F32.U32 R18, R18 ;  /* 0x0000001200127245 */ /* 0x000fe20000201000 */
[----:B------:R-:W-:-:S02]  /*0300*/  FADD R11, R14, R13 ;  /* 0x0000000d0e0b7221 */ /* 0x000fc40000000000 */
[--C-:B------:R-:W-:Y:S01]  /*0310*/  FADD R8, R16, R7.reuse ;  /* 0x0000000710087221 */ /* 0x100fe20000000000 */
[----:B------:R-:W-:Y:S01]  /*0320*/  FADD R9, R20, R7 ;  /* 0x0000000714097221 */ /* 0x000fe20000000000 */
[----:B------:R-:W-:Y:S01]  /*0330*/  FADD R15, R18, R13 ;  /* 0x0000000d120f7221 */ /* 0x000fe20000000000 */
[----:B------:R-:W-:Y:S01]  /*0340*/  FFMA R13, R0, -0.39465001225471496582, R3 ;  /* 0xbeca0f91000d7823 */ /* 0x000fe20000000003 */
[----:B------:R-:W-:Y:S01]  /*0350*/  FADD R10, R14, R7 ;  /* 0x000000070e0a7221 */ /* 0x000fe20000000000 */
[----:B------:R-:W0:Y:S01]  /*0360*/  LDC.64 R2, c[0x0][0x388] ;  /* 0x0000e200ff027b82 */ /* 0x000e220000000a00 */
[----:B------:R-:W-:Y:S01]  /*0370*/  F2I.U32.TRUNC.NTZ R6, R6 ;  /* 0x0000000600067305 */ /* 0x000fe2000020f000 */
[--C-:B------:R-:W-:Y:S01]  /*0380*/  FADD R16, R16, R13.reuse ;  /* 0x0000000d10107221 */ /* 0x100fe20000000000 */
[--C-:B------:R-:W-:Y:S01]  /*0390*/  FADD R20, R20, R13.reuse ;  /* 0x0000000d14147221 */ /* 0x100fe20000000000 */
[--C-:B------:R-:W-:Y:S01]  /*03a0*/  FADD R14, R14, R13.reuse ;  /* 0x0000000d0e0e7221 */ /* 0x100fe20000000000 */
[C---:B------:R-:W-:Y:S01]  /*03b0*/  FADD R13, R18.reuse, R13 ;  /* 0x0000000d120d7221 */ /* 0x040fe20000000000 */
[----:B------:R-:W-:-:S03]  /*03c0*/  FADD R7, R18, R7 ;  /* 0x0000000712077221 */ /* 0x000fc60000000000 */
[----:B------:R-:W1:Y:S08]  /*03d0*/  F2I.U32.TRUNC.NTZ R12, R12 ;  /* 0x0000000c000c7305 */ /* 0x000e70000020f000 */
[----:B------:R-:W2:Y:S01]  /*03e0*/  F2I.U32.TRUNC.NTZ R11, R11 ;  /* 0x0000000b000b7305 */ /* 0x000ea2000020f000 */
[----:B-1----:R-:W-:-:S07]  /*03f0*/  PRMT R17, R12, 0x7650, R19 ;  /* 0x000076500c117816 */ /* 0x002fce0000000013 */
[----:B------:R1:W3:Y:S01]  /*0400*/  F2I.U32.TRUNC.NTZ R0, R15 ;  /* 0x0000000f00007305 */ /* 0x0002e2000020f000 */
[----:B0-----:R-:W-:Y:S01]  /*0410*/  IMAD.WIDE R2, R5, 0x4, R2 ;  /* 0x0000000405027825 */ /* 0x001fe200078e0202 */
[----:B--2---:R-:W-:-:S06]  /*0420*/  PRMT R11, R11, 0x7650, R19 ;  /* 0x000076500b0b7816 */ /* 0x004fcc0000000013 */
[----:B------:R-:W0:Y:S01]  /*0430*/  F2I.U32.TRUNC.NTZ R16, R16 ;  /* 0x0000001000107305 */ /* 0x000e22000020f000 */
[----:B-1----:R-:W-:Y:S01]  /*0440*/  PRMT R15, R6, 0x7650, R19 ;  /* 0x00007650060f7816 */ /* 0x002fe20000000013 */
[----:B------:R-:W-:Y:S01]  /*0450*/  IMAD.WIDE R4, R4, 0x4, R2 ;  /* 0x0000000404047825 */ /* 0x000fe200078e0202 */
[----:B---3--:R-:W-:-:S05]  /*0460*/  PRMT R0, R0, 0x7650, R19 ;  /* 0x0000765000007816 */ /* 0x008fca0000000013 */
[----:B------:R-:W1:Y:S01]  /*0470*/  F2I.U32.TRUNC.NTZ R20, R20 ;  /* 0x0000001400147305 */ /* 0x000e62000020f000 */
[----:B0-----:R-:W-:-:S07]  /*0480*/  PRMT R15, R16, 0x7604, R15 ;  /* 0x00007604100f7816 */ /* 0x001fce000000000f */
[----:B------:R-:W0:Y:S01]  /*0490*/  F2I.U32.TRUNC.NTZ R14, R14 ;  /* 0x0000000e000e7305 */ /* 0x000e22000020f000 */
[----:B-1----:R-:W-:-:S07]  /*04a0*/  PRMT R20, R20, 0x7604, R17 ;  /* 0x0000760414147816 */ /* 0x002fce0000000011 */
[----:B------:R-:W1:Y:S01]  /*04b0*/  F2I.U32.TRUNC.NTZ R13, R13 ;  /* 0x0000000d000d7305 */ /* 0x000e62000020f000 */
[----:B0-----:R-:W-:-:S07]  /*04c0*/  PRMT R11, R14, 0x7604, R11 ;  /* 0x000076040e0b7816 */ /* 0x001fce000000000b */
[----:B------:R-:W0:Y:S01]  /*04d0*/  F2I.U32.TRUNC.NTZ R8, R8 ;  /* 0x0000000800087305 */ /* 0x000e22000020f000 */
[----:B-1----:R-:W-:-:S07]  /*04e0*/  PRMT R0, R13, 0x7604, R0 ;  /* 0x000076040d007816 */ /* 0x002fce0000000000 */
[----:B------:R-:W1:Y:S01]  /*04f0*/  F2I.U32.TRUNC.NTZ R9, R9 ;  /* 0x0000000900097305 */ /* 0x000e62000020f000 */
[----:B0-----:R-:W-:-:S07]  /*0500*/  PRMT R15, R8, 0x7054, R15 ;  /* 0x00007054080f7816 */ /* 0x001fce000000000f */
[----:B------:R-:W0:Y:S01]  /*0510*/  F2I.U32.TRUNC.NTZ R10, R10 ;  /* 0x0000000a000a7305 */ /* 0x000e22000020f000 */
[----:B------:R-:W-:Y:S01]  /*0520*/  STG.E desc[UR6][R2.64], R15 ;  /* 0x0000000f02007986 */ /* 0x000fe2000c101906 */
[----:B-1----:R-:W-:-:S06]  /*0530*/  PRMT R9, R9, 0x7054, R20 ;  /* 0x0000705409097816 */ /* 0x002fcc0000000014 */
[----:B------:R-:W1:Y:S01]  /*0540*/  F2I.U32.TRUNC.NTZ R7, R7 ;  /* 0x0000000700077305 */ /* 0x000e62000020f000 */
[----:B------:R-:W-:Y:S01]  /*0550*/  STG.E desc[UR6][R2.64+0x4], R9 ;  /* 0x0000040902007986 */ /* 0x000fe2000c101906 */
[----:B0-----:R-:W-:-:S05]  /*0560*/  PRMT R11, R10, 0x7054, R11 ;  /* 0x000070540a0b7816 */ /* 0x001fca000000000b */
[----:B------:R-:W-:Y:S01]  /*0570*/  STG.E desc[UR6][R4.64], R11 ;  /* 0x0000000b04007986 */ /* 0x000fe2000c101906 */
[----:B-1----:R-:W-:-:S05]  /*0580*/  PRMT R7, R7, 0x7054, R0 ;  /* 0x0000705407077816 */ /* 0x002fca0000000000 */
[----:B------:R-:W-:Y:S01]  /*0590*/  STG.E desc[UR6][R4.64+0x4], R7 ;  /* 0x0000040704007986 */ /* 0x000fe2000c101906 */
[----:B------:R-:W-:Y:S05]  /*05a0*/  EXIT ;  /* 0x000000000000794d */ /* 0x000fea0003800000 */
.L_x_0:
[----:B------:R-:W-:-:S00]  /*05b0*/  BRA `(.L_x_0) ;  /* 0xfffffffc00fc7947 */ /* 0x000fc0000383ffff */
[----:B------:R-:W-:-:S00]  /*05c0*/  NOP ;  /* 0x0000000000007918 */ /* 0x000fc00000000000 */
        /* <DEDUP_REMOVED lines=11> */
.L_x_1:


//--------------------- .nv.shared.reserved.0     --------------------------
	.section	.nv.shared.reserved.0,"aw",@nobits
	.weak		__nv_reservedSMEM_offset_0_alias
	.size		__nv_reservedSMEM_offset_0_alias, 0, 64
	.other		__nv_reservedSMEM_offset_0_alias,@"STO_CUDA_RESERVED_SHARED STV_DEFAULT"
__nv_reservedSMEM_offset_0_alias:
	.zero		0
	.zero		64


//--------------------- .nv.constant0._ZN10Conversion16NV12ToRGBAKernelEPhS0_4int2S1_i --------------------------
	.section	.nv.constant0._ZN10Conversion16NV12ToRGBAKernelEPhS0_4int2S1_i,"a",@progbits
	.sectionflags	@""
	.align	4
.nv.constant0._ZN10Conversion16NV12ToRGBAKernelEPhS0_4int2S1_i:
	.zero		932


//--------------------- SYMBOLS --------------------------

	.type		.nv.reservedSmem.offset0,@object
	.size		.nv.reservedSmem.offset0,0x4
